//
// Generated by NVIDIA NVVM Compiler
//
// Compiler Build ID: CL-36424714
// Cuda compilation tools, release 13.0, V13.0.88
// Based on NVVM 20.0.0
//

.version 9.0
.target sm_100
.address_size 64

	// .globl	_Z8myKernelPbS_S_i
// _ZZ8myKernelPbS_S_iE10blockGuide has been demoted

.visible .entry _Z8myKernelPbS_S_i(
	.param .u64 .ptr .align 1 _Z8myKernelPbS_S_i_param_0,
	.param .u64 .ptr .align 1 _Z8myKernelPbS_S_i_param_1,
	.param .u64 .ptr .align 1 _Z8myKernelPbS_S_i_param_2,
	.param .u32 _Z8myKernelPbS_S_i_param_3
)
{
	.reg .pred 	%p<125>;
	.reg .b16 	%rs<126>;
	.reg .b32 	%r<25>;
	.reg .b64 	%rd<17>;
	// demoted variable
	.shared .align 1 .b8 _ZZ8myKernelPbS_S_iE10blockGuide[60];
	ld.param.u64 	%rd7, [_Z8myKernelPbS_S_i_param_0];
	ld.param.u64 	%rd8, [_Z8myKernelPbS_S_i_param_1];
	ld.param.u64 	%rd9, [_Z8myKernelPbS_S_i_param_2];
	ld.param.u32 	%r8, [_Z8myKernelPbS_S_i_param_3];
	mov.u32 	%r9, %ctaid.x;
	mov.u32 	%r10, %ntid.x;
	mov.u32 	%r11, %tid.x;
	mad.lo.s32 	%r1, %r9, %r10, %r11;
	setp.lt.s32 	%p1, %r8, 60;
	mov.u32 	%r12, %nctaid.x;
	mul.lo.s32 	%r2, %r10, %r12;
	setp.ge.u32 	%p2, %r1, %r2;
	or.pred  	%p3, %p2, %p1;
	@%p3 bra 	$L__BB0_7;
	cvta.to.global.u64 	%rd10, %rd7;
	mul.lo.s32 	%r14, %r1, 3;
	cvt.s64.s32 	%rd11, %r14;
	add.s64 	%rd1, %rd10, %rd11;
	cvta.to.global.u64 	%rd12, %rd8;
	add.s64 	%rd2, %rd12, 1;
	mul.hi.s32 	%r15, %r8, -2004318071;
	add.s32 	%r16, %r15, %r8;
	shr.u32 	%r17, %r16, 31;
	shr.s32 	%r18, %r16, 5;
	add.s32 	%r3, %r18, %r17;
	cvta.to.global.u64 	%rd3, %rd9;
	mov.b32 	%r23, 0;
$L__BB0_2:
	mul.wide.u32 	%rd13, %r23, 60;
	add.s64 	%rd16, %rd2, %rd13;
	mov.b32 	%r24, 3;
$L__BB0_3:
	ld.global.u8 	%rs1, [%rd16+-1];
	mov.u32 	%r20, _ZZ8myKernelPbS_S_iE10blockGuide;
	add.s32 	%r21, %r20, %r24;
	st.shared.u8 	[%r21+-3], %rs1;
	ld.global.u8 	%rs2, [%rd16];
	st.shared.u8 	[%r21+-2], %rs2;
	ld.global.u8 	%rs3, [%rd16+1];
	st.shared.u8 	[%r21+-1], %rs3;
	ld.global.u8 	%rs4, [%rd16+2];
	st.shared.u8 	[%r21], %rs4;
	add.s32 	%r24, %r24, 4;
	add.s64 	%rd16, %rd16, 4;
	setp.ne.s32 	%p4, %r24, 63;
	@%p4 bra 	$L__BB0_3;
	ld.shared.u8 	%rs5, [_ZZ8myKernelPbS_S_iE10blockGuide];
	ld.global.u8 	%rs6, [%rd1];
	setp.ne.s16 	%p5, %rs5, %rs6;
	ld.shared.u8 	%rs7, [_ZZ8myKernelPbS_S_iE10blockGuide+1];
	ld.global.u8 	%rs8, [%rd1+1];
	setp.ne.s16 	%p6, %rs7, %rs8;
	ld.shared.u8 	%rs9, [_ZZ8myKernelPbS_S_iE10blockGuide+2];
	ld.global.u8 	%rs10, [%rd1+2];
	setp.ne.s16 	%p7, %rs9, %rs10;
	ld.shared.u8 	%rs11, [_ZZ8myKernelPbS_S_iE10blockGuide+3];
	ld.global.u8 	%rs12, [%rd1+3];
	setp.ne.s16 	%p8, %rs11, %rs12;
	ld.shared.u8 	%rs13, [_ZZ8myKernelPbS_S_iE10blockGuide+4];
	ld.global.u8 	%rs14, [%rd1+4];
	setp.ne.s16 	%p9, %rs13, %rs14;
	ld.shared.u8 	%rs15, [_ZZ8myKernelPbS_S_iE10blockGuide+5];
	ld.global.u8 	%rs16, [%rd1+5];
	setp.ne.s16 	%p10, %rs15, %rs16;
	ld.shared.u8 	%rs17, [_ZZ8myKernelPbS_S_iE10blockGuide+6];
	ld.global.u8 	%rs18, [%rd1+6];
	setp.ne.s16 	%p11, %rs17, %rs18;
	ld.shared.u8 	%rs19, [_ZZ8myKernelPbS_S_iE10blockGuide+7];
	ld.global.u8 	%rs20, [%rd1+7];
	setp.ne.s16 	%p12, %rs19, %rs20;
	ld.shared.u8 	%rs21, [_ZZ8myKernelPbS_S_iE10blockGuide+8];
	ld.global.u8 	%rs22, [%rd1+8];
	setp.ne.s16 	%p13, %rs21, %rs22;
	ld.shared.u8 	%rs23, [_ZZ8myKernelPbS_S_iE10blockGuide+9];
	ld.global.u8 	%rs24, [%rd1+9];
	setp.ne.s16 	%p14, %rs23, %rs24;
	ld.shared.u8 	%rs25, [_ZZ8myKernelPbS_S_iE10blockGuide+10];
	ld.global.u8 	%rs26, [%rd1+10];
	setp.ne.s16 	%p15, %rs25, %rs26;
	ld.shared.u8 	%rs27, [_ZZ8myKernelPbS_S_iE10blockGuide+11];
	ld.global.u8 	%rs28, [%rd1+11];
	setp.ne.s16 	%p16, %rs27, %rs28;
	ld.shared.u8 	%rs29, [_ZZ8myKernelPbS_S_iE10blockGuide+12];
	ld.global.u8 	%rs30, [%rd1+12];
	setp.ne.s16 	%p17, %rs29, %rs30;
	ld.shared.u8 	%rs31, [_ZZ8myKernelPbS_S_iE10blockGuide+13];
	ld.global.u8 	%rs32, [%rd1+13];
	setp.ne.s16 	%p18, %rs31, %rs32;
	ld.shared.u8 	%rs33, [_ZZ8myKernelPbS_S_iE10blockGuide+14];
	ld.global.u8 	%rs34, [%rd1+14];
	setp.ne.s16 	%p19, %rs33, %rs34;
	ld.shared.u8 	%rs35, [_ZZ8myKernelPbS_S_iE10blockGuide+15];
	ld.global.u8 	%rs36, [%rd1+15];
	setp.ne.s16 	%p20, %rs35, %rs36;
	ld.shared.u8 	%rs37, [_ZZ8myKernelPbS_S_iE10blockGuide+16];
	ld.global.u8 	%rs38, [%rd1+16];
	setp.ne.s16 	%p21, %rs37, %rs38;
	ld.shared.u8 	%rs39, [_ZZ8myKernelPbS_S_iE10blockGuide+17];
	ld.global.u8 	%rs40, [%rd1+17];
	setp.ne.s16 	%p22, %rs39, %rs40;
	ld.shared.u8 	%rs41, [_ZZ8myKernelPbS_S_iE10blockGuide+18];
	ld.global.u8 	%rs42, [%rd1+18];
	setp.ne.s16 	%p23, %rs41, %rs42;
	ld.shared.u8 	%rs43, [_ZZ8myKernelPbS_S_iE10blockGuide+19];
	ld.global.u8 	%rs44, [%rd1+19];
	setp.ne.s16 	%p24, %rs43, %rs44;
	ld.shared.u8 	%rs45, [_ZZ8myKernelPbS_S_iE10blockGuide+20];
	ld.global.u8 	%rs46, [%rd1+20];
	setp.ne.s16 	%p25, %rs45, %rs46;
	ld.shared.u8 	%rs47, [_ZZ8myKernelPbS_S_iE10blockGuide+21];
	ld.global.u8 	%rs48, [%rd1+21];
	setp.ne.s16 	%p26, %rs47, %rs48;
	ld.shared.u8 	%rs49, [_ZZ8myKernelPbS_S_iE10blockGuide+22];
	ld.global.u8 	%rs50, [%rd1+22];
	setp.ne.s16 	%p27, %rs49, %rs50;
	ld.shared.u8 	%rs51, [_ZZ8myKernelPbS_S_iE10blockGuide+23];
	ld.global.u8 	%rs52, [%rd1+23];
	setp.ne.s16 	%p28, %rs51, %rs52;
	ld.shared.u8 	%rs53, [_ZZ8myKernelPbS_S_iE10blockGuide+24];
	ld.global.u8 	%rs54, [%rd1+24];
	setp.ne.s16 	%p29, %rs53, %rs54;
	ld.shared.u8 	%rs55, [_ZZ8myKernelPbS_S_iE10blockGuide+25];
	ld.global.u8 	%rs56, [%rd1+25];
	setp.ne.s16 	%p30, %rs55, %rs56;
	ld.shared.u8 	%rs57, [_ZZ8myKernelPbS_S_iE10blockGuide+26];
	ld.global.u8 	%rs58, [%rd1+26];
	setp.ne.s16 	%p31, %rs57, %rs58;
	ld.shared.u8 	%rs59, [_ZZ8myKernelPbS_S_iE10blockGuide+27];
	ld.global.u8 	%rs60, [%rd1+27];
	setp.ne.s16 	%p32, %rs59, %rs60;
	ld.shared.u8 	%rs61, [_ZZ8myKernelPbS_S_iE10blockGuide+28];
	ld.global.u8 	%rs62, [%rd1+28];
	setp.ne.s16 	%p33, %rs61, %rs62;
	ld.shared.u8 	%rs63, [_ZZ8myKernelPbS_S_iE10blockGuide+29];
	ld.global.u8 	%rs64, [%rd1+29];
	setp.ne.s16 	%p34, %rs63, %rs64;
	ld.shared.u8 	%rs65, [_ZZ8myKernelPbS_S_iE10blockGuide+30];
	ld.global.u8 	%rs66, [%rd1+30];
	setp.ne.s16 	%p35, %rs65, %rs66;
	ld.shared.u8 	%rs67, [_ZZ8myKernelPbS_S_iE10blockGuide+31];
	ld.global.u8 	%rs68, [%rd1+31];
	setp.ne.s16 	%p36, %rs67, %rs68;
	ld.shared.u8 	%rs69, [_ZZ8myKernelPbS_S_iE10blockGuide+32];
	ld.global.u8 	%rs70, [%rd1+32];
	setp.ne.s16 	%p37, %rs69, %rs70;
	ld.shared.u8 	%rs71, [_ZZ8myKernelPbS_S_iE10blockGuide+33];
	ld.global.u8 	%rs72, [%rd1+33];
	setp.ne.s16 	%p38, %rs71, %rs72;
	ld.shared.u8 	%rs73, [_ZZ8myKernelPbS_S_iE10blockGuide+34];
	ld.global.u8 	%rs74, [%rd1+34];
	setp.ne.s16 	%p39, %rs73, %rs74;
	ld.shared.u8 	%rs75, [_ZZ8myKernelPbS_S_iE10blockGuide+35];
	ld.global.u8 	%rs76, [%rd1+35];
	setp.ne.s16 	%p40, %rs75, %rs76;
	ld.shared.u8 	%rs77, [_ZZ8myKernelPbS_S_iE10blockGuide+36];
	ld.global.u8 	%rs78, [%rd1+36];
	setp.ne.s16 	%p41, %rs77, %rs78;
	ld.shared.u8 	%rs79, [_ZZ8myKernelPbS_S_iE10blockGuide+37];
	ld.global.u8 	%rs80, [%rd1+37];
	setp.ne.s16 	%p42, %rs79, %rs80;
	ld.shared.u8 	%rs81, [_ZZ8myKernelPbS_S_iE10blockGuide+38];
	ld.global.u8 	%rs82, [%rd1+38];
	setp.ne.s16 	%p43, %rs81, %rs82;
	ld.shared.u8 	%rs83, [_ZZ8myKernelPbS_S_iE10blockGuide+39];
	ld.global.u8 	%rs84, [%rd1+39];
	setp.ne.s16 	%p44, %rs83, %rs84;
	ld.shared.u8 	%rs85, [_ZZ8myKernelPbS_S_iE10blockGuide+40];
	ld.global.u8 	%rs86, [%rd1+40];
	setp.ne.s16 	%p45, %rs85, %rs86;
	ld.shared.u8 	%rs87, [_ZZ8myKernelPbS_S_iE10blockGuide+41];
	ld.global.u8 	%rs88, [%rd1+41];
	setp.ne.s16 	%p46, %rs87, %rs88;
	ld.shared.u8 	%rs89, [_ZZ8myKernelPbS_S_iE10blockGuide+42];
	ld.global.u8 	%rs90, [%rd1+42];
	setp.ne.s16 	%p47, %rs89, %rs90;
	ld.shared.u8 	%rs91, [_ZZ8myKernelPbS_S_iE10blockGuide+43];
	ld.global.u8 	%rs92, [%rd1+43];
	setp.ne.s16 	%p48, %rs91, %rs92;
	ld.shared.u8 	%rs93, [_ZZ8myKernelPbS_S_iE10blockGuide+44];
	ld.global.u8 	%rs94, [%rd1+44];
	setp.ne.s16 	%p49, %rs93, %rs94;
	ld.shared.u8 	%rs95, [_ZZ8myKernelPbS_S_iE10blockGuide+45];
	ld.global.u8 	%rs96, [%rd1+45];
	setp.ne.s16 	%p50, %rs95, %rs96;
	ld.shared.u8 	%rs97, [_ZZ8myKernelPbS_S_iE10blockGuide+46];
	ld.global.u8 	%rs98, [%rd1+46];
	setp.ne.s16 	%p51, %rs97, %rs98;
	ld.shared.u8 	%rs99, [_ZZ8myKernelPbS_S_iE10blockGuide+47];
	ld.global.u8 	%rs100, [%rd1+47];
	setp.ne.s16 	%p52, %rs99, %rs100;
	ld.shared.u8 	%rs101, [_ZZ8myKernelPbS_S_iE10blockGuide+48];
	ld.global.u8 	%rs102, [%rd1+48];
	setp.ne.s16 	%p53, %rs101, %rs102;
	ld.shared.u8 	%rs103, [_ZZ8myKernelPbS_S_iE10blockGuide+49];
	ld.global.u8 	%rs104, [%rd1+49];
	setp.ne.s16 	%p54, %rs103, %rs104;
	ld.shared.u8 	%rs105, [_ZZ8myKernelPbS_S_iE10blockGuide+50];
	ld.global.u8 	%rs106, [%rd1+50];
	setp.ne.s16 	%p55, %rs105, %rs106;
	ld.shared.u8 	%rs107, [_ZZ8myKernelPbS_S_iE10blockGuide+51];
	ld.global.u8 	%rs108, [%rd1+51];
	setp.ne.s16 	%p56, %rs107, %rs108;
	ld.shared.u8 	%rs109, [_ZZ8myKernelPbS_S_iE10blockGuide+52];
	ld.global.u8 	%rs110, [%rd1+52];
	setp.ne.s16 	%p57, %rs109, %rs110;
	ld.shared.u8 	%rs111, [_ZZ8myKernelPbS_S_iE10blockGuide+53];
	ld.global.u8 	%rs112, [%rd1+53];
	setp.ne.s16 	%p58, %rs111, %rs112;
	ld.shared.u8 	%rs113, [_ZZ8myKernelPbS_S_iE10blockGuide+54];
	ld.global.u8 	%rs114, [%rd1+54];
	setp.ne.s16 	%p59, %rs113, %rs114;
	ld.shared.u8 	%rs115, [_ZZ8myKernelPbS_S_iE10blockGuide+55];
	ld.global.u8 	%rs116, [%rd1+55];
	setp.ne.s16 	%p60, %rs115, %rs116;
	ld.shared.u8 	%rs117, [_ZZ8myKernelPbS_S_iE10blockGuide+56];
	ld.global.u8 	%rs118, [%rd1+56];
	setp.ne.s16 	%p61, %rs117, %rs118;
	ld.shared.u8 	%rs119, [_ZZ8myKernelPbS_S_iE10blockGuide+57];
	ld.global.u8 	%rs120, [%rd1+57];
	setp.ne.s16 	%p62, %rs119, %rs120;
	ld.shared.u8 	%rs121, [_ZZ8myKernelPbS_S_iE10blockGuide+58];
	ld.global.u8 	%rs122, [%rd1+58];
	setp.ne.s16 	%p63, %rs121, %rs122;
	ld.shared.u8 	%rs123, [_ZZ8myKernelPbS_S_iE10blockGuide+59];
	ld.global.u8 	%rs124, [%rd1+59];
	setp.ne.s16 	%p64, %rs123, %rs124;
	or.pred  	%p65, %p6, %p5;
	or.pred  	%p66, %p7, %p65;
	or.pred  	%p67, %p8, %p66;
	or.pred  	%p68, %p9, %p67;
	or.pred  	%p69, %p10, %p68;
	or.pred  	%p70, %p11, %p69;
	or.pred  	%p71, %p12, %p70;
	or.pred  	%p72, %p13, %p71;
	or.pred  	%p73, %p14, %p72;
	or.pred  	%p74, %p15, %p73;
	or.pred  	%p75, %p16, %p74;
	or.pred  	%p76, %p17, %p75;
	or.pred  	%p77, %p18, %p76;
	or.pred  	%p78, %p19, %p77;
	or.pred  	%p79, %p20, %p78;
	or.pred  	%p80, %p21, %p79;
	or.pred  	%p81, %p22, %p80;
	or.pred  	%p82, %p23, %p81;
	or.pred  	%p83, %p24, %p82;
	or.pred  	%p84, %p25, %p83;
	or.pred  	%p85, %p26, %p84;
	or.pred  	%p86, %p27, %p85;
	or.pred  	%p87, %p28, %p86;
	or.pred  	%p88, %p29, %p87;
	or.pred  	%p89, %p30, %p88;
	or.pred  	%p90, %p31, %p89;
	or.pred  	%p91, %p32, %p90;
	or.pred  	%p92, %p33, %p91;
	or.pred  	%p93, %p34, %p92;
	or.pred  	%p94, %p35, %p93;
	or.pred  	%p95, %p36, %p94;
	or.pred  	%p96, %p37, %p95;
	or.pred  	%p97, %p38, %p96;
	or.pred  	%p98, %p39, %p97;
	or.pred  	%p99, %p40, %p98;
	or.pred  	%p100, %p41, %p99;
	or.pred  	%p101, %p42, %p100;
	or.pred  	%p102, %p43, %p101;
	or.pred  	%p103, %p44, %p102;
	or.pred  	%p104, %p45, %p103;
	or.pred  	%p105, %p46, %p104;
	or.pred  	%p106, %p47, %p105;
	or.pred  	%p107, %p48, %p106;
	or.pred  	%p108, %p49, %p107;
	or.pred  	%p109, %p50, %p108;
	or.pred  	%p110, %p51, %p109;
	or.pred  	%p111, %p52, %p110;
	or.pred  	%p112, %p53, %p111;
	or.pred  	%p113, %p54, %p112;
	or.pred  	%p114, %p55, %p113;
	or.pred  	%p115, %p56, %p114;
	or.pred  	%p116, %p57, %p115;
	or.pred  	%p117, %p58, %p116;
	or.pred  	%p118, %p59, %p117;
	or.pred  	%p119, %p60, %p118;
	or.pred  	%p120, %p61, %p119;
	or.pred  	%p121, %p62, %p120;
	or.pred  	%p122, %p63, %p121;
	or.pred  	%p123, %p64, %p122;
	@%p123 bra 	$L__BB0_6;
	mad.lo.s32 	%r22, %r23, %r2, %r1;
	cvt.u64.u32 	%rd14, %r22;
	add.s64 	%rd15, %rd3, %rd14;
	mov.b16 	%rs125, 1;
	st.global.u8 	[%rd15], %rs125;
$L__BB0_6:
	add.s32 	%r23, %r23, 1;
	setp.lt.s32 	%p124, %r23, %r3;
	@%p124 bra 	$L__BB0_2;
$L__BB0_7:
	ret;

}


// ===== COMPILED SASS (sm_100) =====

	.target	sm_100

	.elftype	@"ET_EXEC"


//--------------------- .note.nv.tkinfo           --------------------------
	.section	.note.nv.tkinfo,"",@"SHT_NOTE"
	.sectionflags	@"SHF_NOTE_NV_TKINFO"
	.tkinfo
        /*0018*/ 	.word	0x00000002
        /*0030*/ 	.string	""
        /*0030*/ 	.string	"ptxas"
        /*0030*/ 	.string	"Cuda compilation tools, release 13.0, V13.0.88"
        /*0030*/ 	.string	"Build cuda_13.0.r13.0/compiler.36424714_0"
        /*0030*/ 	.string	"-arch sm_100 -m 64 "



//--------------------- .note.nv.cuinfo           --------------------------
	.section	.note.nv.cuinfo,"",@"SHT_NOTE"
	.sectionflags	@"SHF_NOTE_NV_CUINFO"
        /*0018*/ 	.short	0x0002
        /*001a*/ 	.short	0x0064
        /*001c*/ 	.short	0x0082
	.zero		2


//--------------------- .nv.info                  --------------------------
	.section	.nv.info,"",@"SHT_CUDA_INFO"
	.align	4


	//----- nvinfo : EIATTR_REGCOUNT
	.align		4
        /*0000*/ 	.byte	0x04, 0x2f
        /*0002*/ 	.short	(.L_1 - .L_0)
	.align		4
.L_0:
        /*0004*/ 	.word	index@(_Z8myKernelPbS_S_i)
        /*0008*/ 	.word	0x00000020


	//----- nvinfo : EIATTR_FRAME_SIZE
	.align		4
.L_1:
        /*000c*/ 	.byte	0x04, 0x11
        /*000e*/ 	.short	(.L_3 - .L_2)
	.align		4
.L_2:
        /*0010*/ 	.word	index@(_Z8myKernelPbS_S_i)
        /*0014*/ 	.word	0x00000000


	//----- nvinfo : EIATTR_MIN_STACK_SIZE
	.align		4
.L_3:
        /*0018*/ 	.byte	0x04, 0x12
        /*001a*/ 	.short	(.L_5 - .L_4)
	.align		4
.L_4:
        /*001c*/ 	.word	index@(_Z8myKernelPbS_S_i)
        /*0020*/ 	.word	0x00000000
.L_5:


//--------------------- .nv.compat                --------------------------
	.section	.nv.compat,"",@"SHT_CUDA_COMPAT_INFO"
	.align	4
        /*0000*/ 	.byte	0x02, 0x09, 0x00, 0x00, 0x02, 0x02, 0x01, 0x00, 0x02, 0x05, 0x05, 0x00, 0x03, 0x07, 0x01, 0x01
        /*0010*/ 	.byte	0x02, 0x03, 0x00, 0x00, 0x02, 0x06, 0x01, 0x00, 0x04, 0x0b, 0x08, 0x00, 0x09, 0x00, 0x00, 0x00
        /*0020*/ 	.byte	0x00, 0x00, 0x00, 0x00


//--------------------- .nv.info._Z8myKernelPbS_S_i --------------------------
	.section	.nv.info._Z8myKernelPbS_S_i,"",@"SHT_CUDA_INFO"
	.sectionflags	@""
	.align	4


	//----- nvinfo : EIATTR_CUDA_API_VERSION
	.align		4
        /*0000*/ 	.byte	0x04, 0x37
        /*0002*/ 	.short	(.L_7 - .L_6)
.L_6:
        /*0004*/ 	.word	0x00000082


	//----- nvinfo : EIATTR_KPARAM_INFO
	.align		4
.L_7:
        /*0008*/ 	.byte	0x04, 0x17
        /*000a*/ 	.short	(.L_9 - .L_8)
.L_8:
        /*000c*/ 	.word	0x00000000
        /*0010*/ 	.short	0x0003
        /*0012*/ 	.short	0x0018
        /*0014*/ 	.byte	0x00, 0xf0, 0x11, 0x00


	//----- nvinfo : EIATTR_KPARAM_INFO
	.align		4
.L_9:
        /*0018*/ 	.byte	0x04, 0x17
        /*001a*/ 	.short	(.L_11 - .L_10)
.L_10:
        /*001c*/ 	.word	0x00000000
        /*0020*/ 	.short	0x0002
        /*0022*/ 	.short	0x0010
        /*0024*/ 	.byte	0x00, 0xf5, 0x21, 0x00


	//----- nvinfo : EIATTR_KPARAM_INFO
	.align		4
.L_11:
        /*0028*/ 	.byte	0x04, 0x17
        /*002a*/ 	.short	(.L_13 - .L_12)
.L_12:
        /*002c*/ 	.word	0x00000000
        /*0030*/ 	.short	0x0001
        /*0032*/ 	.short	0x0008
        /*0034*/ 	.byte	0x00, 0xf5, 0x21, 0x00


	//----- nvinfo : EIATTR_KPARAM_INFO
	.align		4
.L_13:
        /*0038*/ 	.byte	0x04, 0x17
        /*003a*/ 	.short	(.L_15 - .L_14)
.L_14:
        /*003c*/ 	.word	0x00000000
        /*0040*/ 	.short	0x0000
        /*0042*/ 	.short	0x0000
        /*0044*/ 	.byte	0x00, 0xf5, 0x21, 0x00


	//----- nvinfo : EIATTR_SPARSE_MMA_MASK
	.align		4
.L_15:
        /*0048*/ 	.byte	0x03, 0x50
        /*004a*/ 	.short	0x0000


	//----- nvinfo : EIATTR_MAXREG_COUNT
	.align		4
        /*004c*/ 	.byte	0x03, 0x1b
        /*004e*/ 	.short	0x00ff


	//----- nvinfo : EIATTR_MERCURY_ISA_VERSION
	.align		4
        /*0050*/ 	.byte	0x03, 0x5f
        /*0052*/ 	.short	0x0101


	//----- nvinfo : EIATTR_VRC_CTA_INIT_COUNT
	.align		4
        /*0054*/ 	.byte	0x02, 0x4a
	.zero		1
	.zero		1


	//----- nvinfo : EIATTR_EXIT_INSTR_OFFSETS
	.align		4
        /*0058*/ 	.byte	0x04, 0x1c
        /*005a*/ 	.short	(.L_17 - .L_16)


	//   ....[0]....
.L_16:
        /*005c*/ 	.word	0x000000a0


	//   ....[1]....
        /*0060*/ 	.word	0x00001510


	//----- nvinfo : EIATTR_CBANK_PARAM_SIZE
	.align		4
.L_17:
        /*0064*/ 	.byte	0x03, 0x19
        /*0066*/ 	.short	0x001c


	//----- nvinfo : EIATTR_PARAM_CBANK
	.align		4
        /*0068*/ 	.byte	0x04, 0x0a
        /*006a*/ 	.short	(.L_19 - .L_18)
	.align		4
.L_18:
        /*006c*/ 	.word	index@(.nv.constant0._Z8myKernelPbS_S_i)
        /*0070*/ 	.short	0x0380
        /*0072*/ 	.short	0x001c


	//----- nvinfo : EIATTR_SW_WAR
	.align		4
.L_19:
        /*0074*/ 	.byte	0x04, 0x36
        /*0076*/ 	.short	(.L_21 - .L_20)
.L_20:
        /*0078*/ 	.word	0x00000008
.L_21:


//--------------------- .nv.callgraph             --------------------------
	.section	.nv.callgraph,"",@"SHT_CUDA_CALLGRAPH"
	.align	4
	.sectionentsize	8
	.align		4
        /*0000*/ 	.word	0x00000000
	.align		4
        /*0004*/ 	.word	0xffffffff
	.align		4
        /*0008*/ 	.word	0x00000000
	.align		4
        /*000c*/ 	.word	0xfffffffe
	.align		4
        /*0010*/ 	.word	0x00000000
	.align		4
        /*0014*/ 	.word	0xfffffffd
	.align		4
        /*0018*/ 	.word	0x00000000
	.align		4
        /*001c*/ 	.word	0xfffffffc


//--------------------- .text._Z8myKernelPbS_S_i  --------------------------
	.section	.text._Z8myKernelPbS_S_i,"ax",@progbits
	.align	128
        .global         _Z8myKernelPbS_S_i
        .type           _Z8myKernelPbS_S_i,@function
        .size           _Z8myKernelPbS_S_i,(.L_x_2 - _Z8myKernelPbS_S_i)
        .other          _Z8myKernelPbS_S_i,@"STO_CUDA_ENTRY STV_DEFAULT"
_Z8myKernelPbS_S_i:
.text._Z8myKernelPbS_S_i:
[----:B------:R-:W-:Y:S01]  /*0000*/  LDC R1, c[0x0][0x37c] ;  /* 0x0000df00ff017b82 */ /* 0x000fe20000000800 */
[----:B------:R-:W0:Y:S07]  /*0010*/  S2R R0, SR_TID.X ;  /* 0x0000000000007919 */ /* 0x000e2e0000002100 */
[----:B------:R-:W0:Y:S08]  /*0020*/  S2UR UR4, SR_CTAID.X ;  /* 0x00000000000479c3 */ /* 0x000e300000002500 */
[----:B------:R-:W0:Y:S01]  /*0030*/  LDC R7, c[0x0][0x360] ;  /* 0x0000d800ff077b82 */ /* 0x000e220000000800 */
[----:B------:R-:W1:Y:S07]  /*0040*/  LDCU UR5, c[0x0][0x370] ;  /* 0x00006e00ff0577ac */ /* 0x000e6e0008000800 */
[----:B------:R-:W2:Y:S01]  /*0050*/  LDC R3, c[0x0][0x398] ;  /* 0x0000e600ff037b82 */ /* 0x000ea20000000800 */
[----:B0-----:R-:W-:-:S02]  /*0060*/  IMAD R0, R7, UR4, R0 ;  /* 0x0000000407007c24 */ /* 0x001fc4000f8e0200 */
[----:B-1----:R-:W-:Y:S01]  /*0070*/  IMAD R7, R7, UR5, RZ ;  /* 0x0000000507077c24 */ /* 0x002fe2000f8e02ff */
[----:B--2---:R-:W-:-:S04]  /*0080*/  ISETP.GE.AND P0, PT, R3, 0x3c, PT ;  /* 0x0000003c0300780c */ /* 0x004fc80003f06270 */
[----:B------:R-:W-:-:S13]  /*0090*/  ISETP.GE.U32.OR P0, PT, R0, R7, !P0 ;  /* 0x000000070000720c */ /* 0x000fda0004706470 */
[----:B------:R-:W-:Y:S05]  /*00a0*/  @P0 EXIT ;  /* 0x000000000000094d */ /* 0x000fea0003800000 */
[----:B------:R-:W0:Y:S01]  /*00b0*/  LDCU.128 UR4, c[0x0][0x380] ;  /* 0x00007000ff0477ac */ /* 0x000e220008000c00 */
[----:B------:R-:W-:Y:S02]  /*00c0*/  IMAD.MOV.U32 R2, RZ, RZ, RZ ;  /* 0x000000ffff027224 */ /* 0x000fe400078e00ff */
[----:B------:R-:W-:Y:S01]  /*00d0*/  IMAD R4, R0, 0x3, RZ ;  /* 0x0000000300047824 */ /* 0x000fe200078e02ff */
[----:B------:R-:W1:Y:S01]  /*00e0*/  LDCU.64 UR8, c[0x0][0x358] ;  /* 0x00006b00ff0877ac */ /* 0x000e620008000a00 */
[----:B------:R-:W-:-:S04]  /*00f0*/  IMAD.HI R6, R3, -0x77777777, R2 ;  /* 0x8888888903067827 */ /* 0x000fc800078e0202 */
[----:B------:R-:W-:Y:S01]  /*0100*/  IMAD.MOV.U32 R9, RZ, RZ, RZ ;  /* 0x000000ffff097224 */ /* 0x000fe200078e00ff */
[----:B------:R-:W-:-:S04]  /*0110*/  SHF.R.U32.HI R5, RZ, 0x1f, R6 ;  /* 0x0000001fff057819 */ /* 0x000fc80000011606 */
[----:B------:R-:W-:Y:S02]  /*0120*/  LEA.HI.SX32 R6, R6, R5, 0x1b ;  /* 0x0000000506067211 */ /* 0x000fe400078fdaff */
[----:B0-----:R-:W-:Y:S01]  /*0130*/  IADD3 R2, P0, PT, R4, UR4, RZ ;  /* 0x0000000404027c10 */ /* 0x001fe2000ff1e0ff */
[----:B------:R-:W-:-:S03]  /*0140*/  UIADD3 UR6, UP0, UPT, UR6, 0x1, URZ ;  /* 0x0000000106067890 */ /* 0x000fc6000ff1e0ff */
[----:B------:R-:W-:Y:S01]  /*0150*/  LEA.HI.X.SX32 R3, R4, UR5, 0x1, P0 ;  /* 0x0000000504037c11 */ /* 0x000fe200080f0eff */
[----:B-1----:R-:W-:-:S12]  /*0160*/  UIADD3.X UR7, UPT, UPT, URZ, UR7, URZ, UP0, !UPT ;  /* 0x00000007ff077290 */ /* 0x002fd800087fe4ff */
.L_x_0:
[----:B------:R-:W-:Y:S01]  /*0170*/  IMAD.U32 R4, RZ, RZ, UR6 ;  /* 0x00000006ff047e24 */ /* 0x000fe2000f8e00ff */
[----:B------:R-:W2:Y:S01]  /*0180*/  LDG.E.U8 R21, desc[UR8][R2.64] ;  /* 0x0000000802157981 */ /* 0x000ea2000c1e1100 */
[----:B------:R-:W-:-:S03]  /*0190*/  IMAD.U32 R5, RZ, RZ, UR7 ;  /* 0x00000007ff057e24 */ /* 0x000fc6000f8e00ff */
[----:B------:R-:W3:Y:S01]  /*01a0*/  LDG.E.U8 R13, desc[UR8][R2.64+0x1] ;  /* 0x00000108020d7981 */ /* 0x000ee2000c1e1100 */
[----:B------:R-:W-:-:S03]  /*01b0*/  IMAD.WIDE.U32 R4, R9, 0x3c, R4 ;  /* 0x0000003c09047825 */ /* 0x000fc600078e0004 */
[----:B------:R-:W4:Y:S04]  /*01c0*/  LDG.E.U8 R12, desc[UR8][R2.64+0x2] ;  /* 0x00000208020c7981 */ /* 0x000f28000c1e1100 */
[----:B------:R-:W5:Y:S04]  /*01d0*/  LDG.E.U8 R16, desc[UR8][R4.64+-0x1] ;  /* 0xffffff0804107981 */ /* 0x000f68000c1e1100 */
[----:B------:R-:W2:Y:S04]  /*01e0*/  LDG.E.U8 R27, desc[UR8][R4.64] ;  /* 0x00000008041b7981 */ /* 0x000ea8000c1e1100 */
[----:B------:R-:W3:Y:S04]  /*01f0*/  LDG.E.U8 R29, desc[UR8][R4.64+0x1] ;  /* 0x00000108041d7981 */ /* 0x000ee8000c1e1100 */
[----:B------:R-:W4:Y:S04]  /*0200*/  LDG.E.U8 R14, desc[UR8][R4.64+0x2] ;  /* 0x00000208040e7981 */ /* 0x000f28000c1e1100 */
[----:B------:R-:W4:Y:S04]  /*0210*/  LDG.E.U8 R8, desc[UR8][R2.64+0x3] ;  /* 0x0000030802087981 */ /* 0x000f28000c1e1100 */
[----:B------:R-:W4:Y:S04]  /*0220*/  LDG.E.U8 R25, desc[UR8][R4.64+0x3] ;  /* 0x0000030804197981 */ /* 0x000f28000c1e1100 */
[----:B------:R-:W4:Y:S04]  /*0230*/  LDG.E.U8 R11, desc[UR8][R2.64+0x4] ;  /* 0x00000408020b7981 */ /* 0x000f28000c1e1100 */
[----:B------:R-:W4:Y:S04]  /*0240*/  LDG.E.U8 R23, desc[UR8][R4.64+0x4] ;  /* 0x0000040804177981 */ /* 0x000f28000c1e1100 */
[----:B------:R-:W4:Y:S04]  /*0250*/  LDG.E.U8 R19, desc[UR8][R2.64+0x5] ;  /* 0x0000050802137981 */ /* 0x000f28000c1e1100 */
[----:B------:R-:W4:Y:S01]  /*0260*/  LDG.E.U8 R24, desc[UR8][R4.64+0x5] ;  /* 0x0000050804187981 */ /* 0x000f22000c1e1100 */
[----:B------:R-:W0:Y:S01]  /*0270*/  S2UR UR5, SR_CgaCtaId ;  /* 0x00000000000579c3 */ /* 0x000e220000008800 */
[----:B------:R-:W-:-:S02]  /*0280*/  UMOV UR4, 0x400 ;  /* 0x0000040000047882 */ /* 0x000fc40000000000 */
[----:B------:R-:W4:Y:S04]  /*0290*/  LDG.E.U8 R20, desc[UR8][R4.64+0x6] ;  /* 0x0000060804147981 */ /* 0x000f28000c1e1100 */
[----:B------:R-:W4:Y:S04]  /*02a0*/  LDG.E.U8 R22, desc[UR8][R4.64+0x7] ;  /* 0x0000070804167981 */ /* 0x000f28000c1e1100 */
[----:B------:R-:W4:Y:S04]  /*02b0*/  LDG.E.U8 R18, desc[UR8][R2.64+0x6] ;  /* 0x0000060802127981 */ /* 0x000f28000c1e1100 */
[----:B------:R-:W4:Y:S04]  /*02c0*/  LDG.E.U8 R17, desc[UR8][R4.64+0x8] ;  /* 0x0000080804117981 */ /* 0x000f28000c1e1100 */
[----:B------:R-:W4:Y:S01]  /*02d0*/  LDG.E.U8 R28, desc[UR8][R4.64+0x9] ;  /* 0x00000908041c7981 */ /* 0x000f22000c1e1100 */
[----:B0-----:R-:W-:-:S09]  /*02e0*/  ULEA UR4, UR5, UR4, 0x18 ;  /* 0x0000000405047291 */ /* 0x001fd2000f8ec0ff */
[----:B-----5:R0:W-:Y:S04]  /*02f0*/  STS.U8 [UR4], R16 ;  /* 0x00000010ff007988 */ /* 0x0201e80008000004 */
[----:B------:R-:W1:Y:S04]  /*0300*/  LDS.U8 R10, [UR4] ;  /* 0x00000004ff0a7984 */ /* 0x000e680008000000 */
[----:B--2---:R2:W-:Y:S04]  /*0310*/  STS.U8 [UR4+0x1], R27 ;  /* 0x0000011bff007988 */ /* 0x0045e80008000004 */
[----:B------:R-:W5:Y:S04]  /*0320*/  LDS.U8 R26, [UR4+0x1] ;  /* 0x00000104ff1a7984 */ /* 0x000f680008000000 */
[----:B0-----:R-:W5:Y:S04]  /*0330*/  LDG.E.U8 R16, desc[UR8][R2.64+0x7] ;  /* 0x0000070802107981 */ /* 0x001f68000c1e1100 */
[----:B---3--:R-:W-:Y:S04]  /*0340*/  STS.U8 [UR4+0x2], R29 ;  /* 0x0000021dff007988 */ /* 0x008fe80008000004 */
[----:B------:R-:W0:Y:S04]  /*0350*/  LDS.U8 R15, [UR4+0x2] ;  /* 0x00000204ff0f7984 */ /* 0x000e280008000000 */
[----:B----4-:R3:W-:Y:S04]  /*0360*/  STS.U8 [UR4+0x3], R14 ;  /* 0x0000030eff007988 */ /* 0x0107e80008000004 */
[----:B--2---:R-:W2:Y:S04]  /*0370*/  LDG.E.U8 R27, desc[UR8][R4.64+0xa] ;  /* 0x00000a08041b7981 */ /* 0x004ea8000c1e1100 */
[----:B------:R-:W-:Y:S04]  /*0380*/  STS.U8 [UR4+0x4], R25 ;  /* 0x00000419ff007988 */ /* 0x000fe80008000004 */
[----:B---3--:R-:W3:Y:S01]  /*0390*/  LDG.E.U8 R14, desc[UR8][R2.64+0xc] ;  /* 0x00000c08020e7981 */ /* 0x008ee2000c1e1100 */
[----:B-1----:R-:W-:-:S03]  /*03a0*/  ISETP.NE.AND P0, PT, R10, R21, PT ;  /* 0x000000150a00720c */ /* 0x002fc60003f05270 */
[----:B------:R-:W4:Y:S04]  /*03b0*/  LDG.E.U8 R10, desc[UR8][R2.64+0x8] ;  /* 0x00000808020a7981 */ /* 0x000f28000c1e1100 */
[----:B------:R-:W1:Y:S01]  /*03c0*/  LDS.U8 R21, [UR4+0x3] ;  /* 0x00000304ff157984 */ /* 0x000e620008000000 */
[----:B-----5:R-:W-:-:S03]  /*03d0*/  ISETP.NE.OR P0, PT, R26, R13, P0 ;  /* 0x0000000d1a00720c */ /* 0x020fc60000705670 */
[----:B------:R-:W5:Y:S04]  /*03e0*/  LDG.E.U8 R13, desc[UR8][R2.64+0x9] ;  /* 0x00000908020d7981 */ /* 0x000f68000c1e1100 */
[----:B------:R-:W1:Y:S01]  /*03f0*/  LDS.U8 R26, [UR4+0x4] ;  /* 0x00000404ff1a7984 */ /* 0x000e620008000000 */
[----:B0-----:R-:W-:-:S03]  /*0400*/  ISETP.NE.OR P0, PT, R15, R12, P0 ;  /* 0x0000000c0f00720c */ /* 0x001fc60000705670 */
[----:B------:R-:W3:Y:S04]  /*0410*/  LDG.E.U8 R12, desc[UR8][R2.64+0xa] ;  /* 0x00000a08020c7981 */ /* 0x000ee8000c1e1100 */
[----:B------:R-:W3:Y:S01]  /*0420*/  LDG.E.U8 R15, desc[UR8][R4.64+0xb] ;  /* 0x00000b08040f7981 */ /* 0x000ee2000c1e1100 */
[----:B-1----:R-:W-:-:S03]  /*0430*/  ISETP.NE.OR P0, PT, R21, R8, P0 ;  /* 0x000000081500720c */ /* 0x002fc60000705670 */
[----:B------:R-:W3:Y:S04]  /*0440*/  LDG.E.U8 R8, desc[UR8][R2.64+0xb] ;  /* 0x00000b0802087981 */ /* 0x000ee8000c1e1100 */
[----:B------:R-:W3:Y:S01]  /*0450*/  LDG.E.U8 R21, desc[UR8][R4.64+0xc] ;  /* 0x00000c0804157981 */ /* 0x000ee2000c1e1100 */
[----:B------:R-:W-:-:S03]  /*0460*/  ISETP.NE.OR P0, PT, R26, R11, P0 ;  /* 0x0000000b1a00720c */ /* 0x000fc60000705670 */
[----:B------:R-:W3:Y:S04]  /*0470*/  LDG.E.U8 R11, desc[UR8][R2.64+0xd] ;  /* 0x00000d08020b7981 */ /* 0x000ee8000c1e1100 */
[----:B------:R0:W-:Y:S04]  /*0480*/  STS.U8 [UR4+0x5], R23 ;  /* 0x00000517ff007988 */ /* 0x0001e80008000004 */
[----:B------:R-:W1:Y:S04]  /*0490*/  LDS.U8 R26, [UR4+0x5] ;  /* 0x00000504ff1a7984 */ /* 0x000e680008000000 */
[----:B------:R0:W-:Y:S04]  /*04a0*/  STS.U8 [UR4+0x6], R24 ;  /* 0x00000618ff007988 */ /* 0x0001e80008000004 */
[----:B------:R-:W1:Y:S04]  /*04b0*/  LDS.U8 R29, [UR4+0x6] ;  /* 0x00000604ff1d7984 */ /* 0x000e680008000000 */
[----:B------:R-:W-:Y:S04]  /*04c0*/  STS.U8 [UR4+0x7], R20 ;  /* 0x00000714ff007988 */ /* 0x000fe80008000004 */
[----:B------:R-:W1:Y:S04]  /*04d0*/  LDS.U8 R25, [UR4+0x7] ;  /* 0x00000704ff197984 */ /* 0x000e680008000000 */
[----:B------:R1:W-:Y:S04]  /*04e0*/  STS.U8 [UR4+0x8], R22 ;  /* 0x00000816ff007988 */ /* 0x0003e80008000004 */
[----:B------:R-:W4:Y:S04]  /*04f0*/  LDS.U8 R20, [UR4+0x8] ;  /* 0x00000804ff147984 */ /* 0x000f280008000000 */
[----:B0-----:R-:W3:Y:S04]  /*0500*/  LDG.E.U8 R23, desc[UR8][R4.64+0xf] ;  /* 0x00000f0804177981 */ /* 0x001ee8000c1e1100 */
[----:B------:R0:W-:Y:S04]  /*0510*/  STS.U8 [UR4+0x9], R17 ;  /* 0x00000911ff007988 */ /* 0x0001e80008000004 */
[----:B------:R-:W3:Y:S01]  /*0520*/  LDG.E.U8 R24, desc[UR8][R4.64+0x10] ;  /* 0x0000100804187981 */ /* 0x000ee2000c1e1100 */
[----:B-1----:R-:W-:-:S03]  /*0530*/  ISETP.NE.OR P0, PT, R26, R19, P0 ;  /* 0x000000131a00720c */ /* 0x002fc60000705670 */
[----:B------:R-:W-:Y:S04]  /*0540*/  STS.U8 [UR4+0xa], R28 ;  /* 0x00000a1cff007988 */ /* 0x000fe80008000004 */
[----:B------:R-:W3:Y:S01]  /*0550*/  LDG.E.U8 R19, desc[UR8][R4.64+0xd] ;  /* 0x00000d0804137981 */ /* 0x000ee2000c1e1100 */
[----:B------:R-:W-:-:S03]  /*0560*/  ISETP.NE.OR P0, PT, R29, R18, P0 ;  /* 0x000000121d00720c */ /* 0x000fc60000705670 */
[----:B------:R-:W3:Y:S04]  /*0570*/  LDG.E.U8 R26, desc[UR8][R4.64+0xe] ;  /* 0x00000e08041a7981 */ /* 0x000ee8000c1e1100 */
[----:B------:R-:W3:Y:S04]  /*0580*/  LDG.E.U8 R18, desc[UR8][R2.64+0xe] ;  /* 0x00000e0802127981 */ /* 0x000ee8000c1e1100 */
[----:B------:R-:W5:Y:S04]  /*0590*/  LDS.U8 R29, [UR4+0x9] ;  /* 0x00000904ff1d7984 */ /* 0x000f680008000000 */
[----:B------:R-:W3:Y:S04]  /*05a0*/  LDG.E.U8 R22, desc[UR8][R4.64+0x11] ;  /* 0x0000110804167981 */ /* 0x000ee8000c1e1100 */
[----:B0-----:R-:W3:Y:S01]  /*05b0*/  LDG.E.U8 R17, desc[UR8][R2.64+0x10] ;  /* 0x0000100802117981 */ /* 0x001ee2000c1e1100 */
[----:B------:R-:W-:-:S03]  /*05c0*/  ISETP.NE.OR P0, PT, R25, R16, P0 ;  /* 0x000000101900720c */ /* 0x000fc60000705670 */
[----:B------:R-:W3:Y:S01]  /*05d0*/  LDS.U8 R16, [UR4+0xa] ;  /* 0x00000a04ff107984 */ /* 0x000ee20008000000 */
[----:B----4-:R-:W-:-:S03]  /*05e0*/  ISETP.NE.OR P0, PT, R20, R10, P0 ;  /* 0x0000000a1400720c */ /* 0x010fc60000705670 */
[----:B------:R-:W4:Y:S04]  /*05f0*/  LDG.E.U8 R10, desc[UR8][R2.64+0xf] ;  /* 0x00000f08020a7981 */ /* 0x000f28000c1e1100 */
[----:B--2---:R0:W-:Y:S04]  /*0600*/  STS.U8 [UR4+0xb], R27 ;  /* 0x00000b1bff007988 */ /* 0x0041e80008000004 */
[----:B------:R-:W1:Y:S04]  /*0610*/  LDS.U8 R25, [UR4+0xb] ;  /* 0x00000b04ff197984 */ /* 0x000e680008000000 */
[----:B------:R-:W2:Y:S01]  /*0620*/  LDG.E.U8 R20, desc[UR8][R4.64+0x12] ;  /* 0x0000120804147981 */ /* 0x000ea2000c1e1100 */
[----:B-----5:R-:W-:-:S03]  /*0630*/  ISETP.NE.OR P0, PT, R29, R13, P0 ;  /* 0x0000000d1d00720c */ /* 0x020fc60000705670 */
[----:B------:R-:W5:Y:S01]  /*0640*/  LDG.E.U8 R13, desc[UR8][R2.64+0x11] ;  /* 0x00001108020d7981 */ /* 0x000f62000c1e1100 */
[----:B---3--:R-:W-:-:S03]  /*0650*/  ISETP.NE.OR P0, PT, R16, R12, P0 ;  /* 0x0000000c1000720c */ /* 0x008fc60000705670 */
[----:B------:R-:W3:Y:S04]  /*0660*/  LDG.E.U8 R12, desc[UR8][R2.64+0x12] ;  /* 0x00001208020c7981 */ /* 0x000ee8000c1e1100 */
[----:B------:R0:W-:Y:S04]  /*0670*/  STS.U8 [UR4+0xc], R15 ;  /* 0x00000c0fff007988 */ /* 0x0001e80008000004 */
[----:B------:R-:W1:Y:S04]  /*0680*/  LDS.U8 R29, [UR4+0xc] ;  /* 0x00000c04ff1d7984 */ /* 0x000e680008000000 */
[----:B------:R-:W3:Y:S04]  /*0690*/  LDG.E.U8 R16, desc[UR8][R4.64+0x13] ;  /* 0x0000130804107981 */ /* 0x000ee8000c1e1100 */
[----:B0-----:R-:W3:Y:S04]  /*06a0*/  LDG.E.U8 R27, desc[UR8][R4.64+0x14] ;  /* 0x00001408041b7981 */ /* 0x001ee8000c1e1100 */
[----:B------:R-:W3:Y:S01]  /*06b0*/  LDG.E.U8 R15, desc[UR8][R2.64+0x15] ;  /* 0x00001508020f7981 */ /* 0x000ee2000c1e1100 */
[----:B-1----:R-:W-:-:S03]  /*06c0*/  ISETP.NE.OR P0, PT, R25, R8, P0 ;  /* 0x000000081900720c */ /* 0x002fc60000705670 */
[----:B------:R-:W3:Y:S04]  /*06d0*/  LDG.E.U8 R8, desc[UR8][R2.64+0x13] ;  /* 0x0000130802087981 */ /* 0x000ee8000c1e1100 */
[----:B------:R-:W-:Y:S04]  /*06e0*/  STS.U8 [UR4+0xd], R21 ;  /* 0x00000d15ff007988 */ /* 0x000fe80008000004 */
[----:B------:R-:W0:Y:S04]  /*06f0*/  LDS.U8 R28, [UR4+0xd] ;  /* 0x00000d04ff1c7984 */ /* 0x000e280008000000 */
[----:B------:R-:W3:Y:S01]  /*0700*/  LDG.E.U8 R25, desc[UR8][R4.64+0x15] ;  /* 0x0000150804197981 */ /* 0x000ee2000c1e1100 */
[----:B------:R-:W-:-:S03]  /*0710*/  ISETP.NE.OR P0, PT, R29, R14, P0 ;  /* 0x0000000e1d00720c */ /* 0x000fc60000705670 */
[----:B------:R-:W3:Y:S01]  /*0720*/  LDG.E.U8 R14, desc[UR8][R2.64+0x14] ;  /* 0x00001408020e7981 */ /* 0x000ee2000c1e1100 */
[----:B0-----:R-:W-:-:S03]  /*0730*/  ISETP.NE.OR P0, PT, R28, R11, P0 ;  /* 0x0000000b1c00720c */ /* 0x001fc60000705670 */
[----:B------:R-:W3:Y:S04]  /*0740*/  LDG.E.U8 R11, desc[UR8][R2.64+0x16] ;  /* 0x00001608020b7981 */ /* 0x000ee8000c1e1100 */
[----:B------:R0:W-:Y:S04]  /*0750*/  STS.U8 [UR4+0xe], R19 ;  /* 0x00000e13ff007988 */ /* 0x0001e80008000004 */
[----:B------:R-:W1:Y:S04]  /*0760*/  LDS.U8 R21, [UR4+0xe] ;  /* 0x00000e04ff157984 */ /* 0x000e680008000000 */
[----:B------:R-:W-:Y:S04]  /*0770*/  STS.U8 [UR4+0xf], R26 ;  /* 0x00000f1aff007988 */ /* 0x000fe80008000004 */
[----:B------:R-:W4:Y:S04]  /*0780*/  LDS.U8 R29, [UR4+0xf] ;  /* 0x00000f04ff1d7984 */ /* 0x000f280008000000 */
[----:B------:R-:W-:Y:S04]  /*0790*/  STS.U8 [UR4+0x10], R23 ;  /* 0x00001017ff007988 */ /* 0x000fe80008000004 */
[----:B------:R-:W4:Y:S04]  /*07a0*/  LDS.U8 R26, [UR4+0x10] ;  /* 0x00001004ff1a7984 */ /* 0x000f280008000000 */
[----:B------:R-:W-:Y:S04]  /*07b0*/  STS.U8 [UR4+0x11], R24 ;  /* 0x00001118ff007988 */ /* 0x000fe80008000004 */
[----:B------:R-:W5:Y:S04]  /*07c0*/  LDS.U8 R28, [UR4+0x11] ;  /* 0x00001104ff1c7984 */ /* 0x000f680008000000 */
[----:B------:R0:W-:Y:S04]  /*07d0*/  STS.U8 [UR4+0x12], R22 ;  /* 0x00001216ff007988 */ /* 0x0001e80008000004 */
[----:B0-----:R-:W3:Y:S04]  /*07e0*/  LDG.E.U8 R19, desc[UR8][R4.64+0x18] ;  /* 0x0000180804137981 */ /* 0x001ee8000c1e1100 */
[----:B------:R-:W3:Y:S01]  /*07f0*/  LDG.E.U8 R22, desc[UR8][R4.64+0x1a] ;  /* 0x00001a0804167981 */ /* 0x000ee2000c1e1100 */
[----:B-1----:R-:W-:-:S03]  /*0800*/  ISETP.NE.OR P0, PT, R21, R18, P0 ;  /* 0x000000121500720c */ /* 0x002fc60000705670 */
[----:B------:R-:W3:Y:S04]  /*0810*/  LDG.E.U8 R18, desc[UR8][R4.64+0x16] ;  /* 0x0000160804127981 */ /* 0x000ee8000c1e1100 */
[----:B------:R-:W3:Y:S01]  /*0820*/  LDG.E.U8 R21, desc[UR8][R4.64+0x17] ;  /* 0x0000170804157981 */ /* 0x000ee2000c1e1100 */
[----:B----4-:R-:W-:-:S03]  /*0830*/  ISETP.NE.OR P0, PT, R29, R10, P0 ;  /* 0x0000000a1d00720c */ /* 0x010fc60000705670 */
[----:B------:R-:W4:Y:S04]  /*0840*/  LDG.E.U8 R10, desc[UR8][R2.64+0x17] ;  /* 0x00001708020a7981 */ /* 0x000f28000c1e1100 */
[----:B------:R-:W0:Y:S01]  /*0850*/  LDS.U8 R29, [UR4+0x12] ;  /* 0x00001204ff1d7984 */ /* 0x000e220008000000 */
[----:B------:R-:W-:-:S03]  /*0860*/  ISETP.NE.OR P0, PT, R26, R17, P0 ;  /* 0x000000111a00720c */ /* 0x000fc60000705670 */
[----:B------:R-:W4:Y:S04]  /*0870*/  LDG.E.U8 R17, desc[UR8][R4.64+0x19] ;  /* 0x0000190804117981 */ /* 0x000f28000c1e1100 */
[----:B--2---:R1:W-:Y:S04]  /*0880*/  STS.U8 [UR4+0x13], R20 ;  /* 0x00001314ff007988 */ /* 0x0043e80008000004 */
[----:B------:R-:W2:Y:S01]  /*0890*/  LDS.U8 R24, [UR4+0x13] ;  /* 0x00001304ff187984 */ /* 0x000ea20008000000 */
[----:B-----5:R-:W-:-:S03]  /*08a0*/  ISETP.NE.OR P0, PT, R28, R13, P0 ;  /* 0x0000000d1c00720c */ /* 0x020fc60000705670 */
[----:B------:R-:W5:Y:S04]  /*08b0*/  LDG.E.U8 R13, desc[UR8][R2.64+0x18] ;  /* 0x00001808020d7981 */ /* 0x000f68000c1e1100 */
[----:B-1----:R-:W5:Y:S04]  /*08c0*/  LDG.E.U8 R20, desc[UR8][R4.64+0x1c] ;  /* 0x00001c0804147981 */ /* 0x002f68000c1e1100 */
[----:B------:R-:W5:Y:S04]  /*08d0*/  LDG.E.U8 R28, desc[UR8][R4.64+0x1d] ;  /* 0x00001d08041c7981 */ /* 0x000f68000c1e1100 */
[----:B---3--:R1:W-:Y:S04]  /*08e0*/  STS.U8 [UR4+0x14], R16 ;  /* 0x00001410ff007988 */ /* 0x0083e80008000004 */
[----:B------:R-:W3:Y:S04]  /*08f0*/  LDS.U8 R23, [UR4+0x14] ;  /* 0x00001404ff177984 */ /* 0x000ee80008000000 */
[----:B------:R1:W-:Y:S01]  /*0900*/  STS.U8 [UR4+0x15], R27 ;  /* 0x0000151bff007988 */ /* 0x0003e20008000004 */
[----:B0-----:R-:W-:-:S03]  /*0910*/  ISETP.NE.OR P0, PT, R29, R12, P0 ;  /* 0x0000000c1d00720c */ /* 0x001fc60000705670 */
[----:B------:R-:W0:Y:S04]  /*0920*/  LDS.U8 R26, [UR4+0x15] ;  /* 0x00001504ff1a7984 */ /* 0x000e280008000000 */
[----:B------:R-:W5:Y:S04]  /*0930*/  LDG.E.U8 R12, desc[UR8][R2.64+0x19] ;  /* 0x00001908020c7981 */ /* 0x000f68000c1e1100 */
[----:B------:R-:W5:Y:S01]  /*0940*/  LDG.E.U8 R29, desc[UR8][R4.64+0x1b] ;  /* 0x00001b08041d7981 */ /* 0x000f62000c1e1100 */
[----:B--2---:R-:W-:-:S03]  /*0950*/  ISETP.NE.OR P0, PT, R24, R8, P0 ;  /* 0x000000081800720c */ /* 0x004fc60000705670 */
[----:B-1----:R-:W2:Y:S04]  /*0960*/  LDG.E.U8 R16, desc[UR8][R2.64+0x1b] ;  /* 0x00001b0802107981 */ /* 0x002ea8000c1e1100 */
[----:B------:R-:W2:Y:S04]  /*0970*/  LDG.E.U8 R8, desc[UR8][R2.64+0x1a] ;  /* 0x00001a0802087981 */ /* 0x000ea8000c1e1100 */
[----:B------:R-:W-:Y:S04]  /*0980*/  STS.U8 [UR4+0x16], R25 ;  /* 0x00001619ff007988 */ /* 0x000fe80008000004 */
[----:B------:R-:W1:Y:S04]  /*0990*/  LDS.U8 R24, [UR4+0x16] ;  /* 0x00001604ff187984 */ /* 0x000e680008000000 */
[----:B------:R-:W2:Y:S01]  /*09a0*/  LDG.E.U8 R27, desc[UR8][R4.64+0x1e] ;  /* 0x00001e08041b7981 */ /* 0x000ea2000c1e1100 */
[----:B---3--:R-:W-:-:S03]  /*09b0*/  ISETP.NE.OR P0, PT, R23, R14, P0 ;  /* 0x0000000e1700720c */ /* 0x008fc60000705670 */
[----:B------:R-:W3:Y:S04]  /*09c0*/  LDG.E.U8 R14, desc[UR8][R2.64+0x1c] ;  /* 0x00001c08020e7981 */ /* 0x000ee8000c1e1100 */
[----:B------:R-:W3:Y:S01]  /*09d0*/  LDG.E.U8 R23, desc[UR8][R2.64+0x1d] ;  /* 0x00001d0802177981 */ /* 0x000ee2000c1e1100 */
[----:B0-----:R-:W-:-:S04]  /*09e0*/  ISETP.NE.OR P0, PT, R26, R15, P0 ;  /* 0x0000000f1a00720c */ /* 0x001fc80000705670 */
[----:B-1----:R-:W-:Y:S02]  /*09f0*/  ISETP.NE.OR P0, PT, R24, R11, P0 ;  /* 0x0000000b1800720c */ /* 0x002fe40000705670 */
[----:B------:R-:W3:Y:S04]  /*0a00*/  LDG.E.U8 R24, desc[UR8][R2.64+0x1e] ;  /* 0x00001e0802187981 */ /* 0x000ee8000c1e1100 */
[----:B------:R-:W3:Y:S04]  /*0a10*/  LDG.E.U8 R11, desc[UR8][R2.64+0x1f] ;  /* 0x00001f08020b7981 */ /* 0x000ee8000c1e1100 */
[----:B------:R0:W-:Y:S04]  /*0a20*/  STS.U8 [UR4+0x17], R18 ;  /* 0x00001712ff007988 */ /* 0x0001e80008000004 */
[----:B------:R-:W4:Y:S04]  /*0a30*/  LDS.U8 R15, [UR4+0x17] ;  /* 0x00001704ff0f7984 */ /* 0x000f280008000000 */
[----:B------:R-:W-:Y:S04]  /*0a40*/  STS.U8 [UR4+0x18], R21 ;  /* 0x00001815ff007988 */ /* 0x000fe80008000004 */
[----:B------:R-:W5:Y:S04]  /*0a50*/  LDS.U8 R26, [UR4+0x18] ;  /* 0x00001804ff1a7984 */ /* 0x000f680008000000 */
[----:B------:R-:W-:Y:S04]  /*0a60*/  STS.U8 [UR4+0x19], R19 ;  /* 0x00001913ff007988 */ /* 0x000fe80008000004 */
[----:B------:R-:W1:Y:S04]  /*0a70*/  LDS.U8 R19, [UR4+0x19] ;  /* 0x00001904ff137984 */ /* 0x000e680008000000 */
[----:B------:R0:W-:Y:S04]  /*0a80*/  STS.U8 [UR4+0x1b], R22 ;  /* 0x00001b16ff007988 */ /* 0x0001e80008000004 */
[----:B0-----:R-:W3:Y:S04]  /*0a90*/  LDG.E.U8 R18, desc[UR8][R4.64+0x21] ;  /* 0x0000210804127981 */ /* 0x001ee8000c1e1100 */
[----:B------:R-:W-:Y:S04]  /*0aa0*/  LDS.U8 R21, [UR4+0x1b] ;  /* 0x00001b04ff157984 */ /* 0x000fe80008000000 */
[----:B------:R-:W3:Y:S01]  /*0ab0*/  LDG.E.U8 R22, desc[UR8][R4.64+0x23] ;  /* 0x0000230804167981 */ /* 0x000ee2000c1e1100 */
[----:B----4-:R-:W-:-:S03]  /*0ac0*/  ISETP.NE.OR P0, PT, R15, R10, P0 ;  /* 0x0000000a0f00720c */ /* 0x010fc60000705670 */
[----:B------:R-:W4:Y:S04]  /*0ad0*/  LDG.E.U8 R10, desc[UR8][R4.64+0x1f] ;  /* 0x00001f08040a7981 */ /* 0x000f28000c1e1100 */
[----:B------:R-:W4:Y:S04]  /*0ae0*/  LDG.E.U8 R15, desc[UR8][R4.64+0x20] ;  /* 0x00002008040f7981 */ /* 0x000f28000c1e1100 */
[----:B------:R-:W-:Y:S04]  /*0af0*/  STS.U8 [UR4+0x1a], R17 ;  /* 0x00001a11ff007988 */ /* 0x000fe80008000004 */
[----:B------:R-:W2:Y:S01]  /*0b00*/  LDS.U8 R25, [UR4+0x1a] ;  /* 0x00001a04ff197984 */ /* 0x000ea20008000000 */
[----:B-----5:R-:W-:-:S03]  /*0b10*/  ISETP.NE.OR P0, PT, R26, R13, P0 ;  /* 0x0000000d1a00720c */ /* 0x020fc60000705670 */
[----:B------:R-:W5:Y:S04]  /*0b20*/  LDG.E.U8 R13, desc[UR8][R4.64+0x22] ;  /* 0x00002208040d7981 */ /* 0x000f68000c1e1100 */
[----:B------:R0:W-:Y:S04]  /*0b30*/  STS.U8 [UR4+0x1d], R20 ;  /* 0x00001d14ff007988 */ /* 0x0001e80008000004 */
[----:B------:R-:W-:Y:S04]  /*0b40*/  LDS.U8 R26, [UR4+0x1d] ;  /* 0x00001d04ff1a7984 */ /* 0x000fe80008000000 */
[----:B------:R1:W-:Y:S04]  /*0b50*/  STS.U8 [UR4+0x1e], R28 ;  /* 0x00001e1cff007988 */ /* 0x0003e80008000004 */
[----:B0-----:R-:W5:Y:S04]  /*0b60*/  LDG.E.U8 R20, desc[UR8][R4.64+0x26] ;  /* 0x0000260804147981 */ /* 0x001f68000c1e1100 */
[----:B-1----:R-:W5:Y:S01]  /*0b70*/  LDG.E.U8 R28, desc[UR8][R4.64+0x29] ;  /* 0x00002908041c7981 */ /* 0x002f62000c1e1100 */
[----:B------:R-:W-:-:S03]  /*0b80*/  ISETP.NE.OR P0, PT, R19, R12, P0 ;  /* 0x0000000c1300720c */ /* 0x000fc60000705670 */
[----:B------:R-:W5:Y:S04]  /*0b90*/  LDG.E.U8 R12, desc[UR8][R2.64+0x20] ;  /* 0x00002008020c7981 */ /* 0x000f68000c1e1100 */
[----:B------:R-:W-:Y:S04]  /*0ba0*/  STS.U8 [UR4+0x1c], R29 ;  /* 0x00001c1dff007988 */ /* 0x000fe80008000004 */
[----:B------:R-:W3:Y:S04]  /*0bb0*/  LDS.U8 R17, [UR4+0x1c] ;  /* 0x00001c04ff117984 */ /* 0x000ee80008000000 */
[----:B------:R-:W5:Y:S01]  /*0bc0*/  LDG.E.U8 R19, desc[UR8][R2.64+0x21] ;  /* 0x0000210802137981 */ /* 0x000f62000c1e1100 */
[----:B--2---:R-:W-:-:S03]  /*0bd0*/  ISETP.NE.OR P0, PT, R25, R8, P0 ;  /* 0x000000081900720c */ /* 0x004fc60000705670 */
[----:B------:R-:W2:Y:S01]  /*0be0*/  LDG.E.U8 R8, desc[UR8][R4.64+0x24] ;  /* 0x0000240804087981 */ /* 0x000ea2000c1e1100 */
[----:B------:R-:W-:-:S03]  /*0bf0*/  ISETP.NE.OR P0, PT, R21, R16, P0 ;  /* 0x000000101500720c */ /* 0x000fc60000705670 */
[----:B------:R-:W0:Y:S04]  /*0c00*/  LDS.U8 R25, [UR4+0x1e] ;  /* 0x00001e04ff197984 */ /* 0x000e280008000000 */
[----:B------:R-:W2:Y:S04]  /*0c10*/  LDG.E.U8 R16, desc[UR8][R2.64+0x22] ;  /* 0x0000220802107981 */ /* 0x000ea8000c1e1100 */
[----:B------:R-:W2:Y:S04]  /*0c20*/  LDG.E.U8 R21, desc[UR8][R4.64+0x25] ;  /* 0x0000250804157981 */ /* 0x000ea8000c1e1100 */
[----:B------:R-:W-:Y:S01]  /*0c30*/  STS.U8 [UR4+0x1f], R27 ;  /* 0x00001f1bff007988 */ /* 0x000fe20008000004 */
[----:B---3--:R-:W-:-:S03]  /*0c40*/  ISETP.NE.OR P0, PT, R17, R14, P0 ;  /* 0x0000000e1100720c */ /* 0x008fc60000705670 */
[----:B------:R-:W3:Y:S01]  /*0c50*/  LDG.E.U8 R17, desc[UR8][R2.64+0x23] ;  /* 0x0000230802117981 */ /* 0x000ee2000c1e1100 */
[----:B------:R-:W-:-:S03]  /*0c60*/  ISETP.NE.OR P0, PT, R26, R23, P0 ;  /* 0x000000171a00720c */ /* 0x000fc60000705670 */
[----:B------:R-:W1:Y:S04]  /*0c70*/  LDS.U8 R14, [UR4+0x1f] ;  /* 0x00001f04ff0e7984 */ /* 0x000e680008000000 */
[----:B------:R-:W3:Y:S04]  /*0c80*/  LDG.E.U8 R23, desc[UR8][R2.64+0x24] ;  /* 0x0000240802177981 */ /* 0x000ee8000c1e1100 */
[----:B------:R-:W3:Y:S01]  /*0c90*/  LDG.E.U8 R26, desc[UR8][R2.64+0x25] ;  /* 0x00002508021a7981 */ /* 0x000ee2000c1e1100 */
[----:B0-----:R-:W-:-:S03]  /*0ca0*/  ISETP.NE.OR P0, PT, R25, R24, P0 ;  /* 0x000000181900720c */ /* 0x001fc60000705670 */
[----:B------:R-:W3:Y:S04]  /*0cb0*/  LDG.E.U8 R25, desc[UR8][R4.64+0x27] ;  /* 0x0000270804197981 */ /* 0x000ee8000c1e1100 */
[----:B------:R-:W3:Y:S01]  /*0cc0*/  LDG.E.U8 R24, desc[UR8][R2.64+0x26] ;  /* 0x0000260802187981 */ /* 0x000ee2000c1e1100 */
[----:B-1----:R-:W-:-:S03]  /*0cd0*/  ISETP.NE.OR P0, PT, R14, R11, P0 ;  /* 0x0000000b0e00720c */ /* 0x002fc60000705670 */
[----:B------:R-:W3:Y:S04]  /*0ce0*/  LDG.E.U8 R14, desc[UR8][R2.64+0x27] ;  /* 0x00002708020e7981 */ /* 0x000ee8000c1e1100 */
[----:B------:R-:W3:Y:S04]  /*0cf0*/  LDG.E.U8 R11, desc[UR8][R2.64+0x28] ;  /* 0x00002808020b7981 */ /* 0x000ee8000c1e1100 */
[----:B------:R0:W-:Y:S04]  /*0d00*/  STS.U8 [UR4+0x22], R18 ;  /* 0x00002212ff007988 */ /* 0x0001e80008000004 */
[----:B------:R-:W-:Y:S04]  /*0d10*/  LDS.U8 R27, [UR4+0x22] ;  /* 0x00002204ff1b7984 */ /* 0x000fe80008000000 */
[----:B------:R1:W-:Y:S04]  /*0d20*/  STS.U8 [UR4+0x24], R22 ;  /* 0x00002416ff007988 */ /* 0x0003e80008000004 */
[----:B0-----:R-:W3:Y:S04]  /*0d30*/  LDG.E.U8 R18, desc[UR8][R4.64+0x2b] ;  /* 0x00002b0804127981 */ /* 0x001ee8000c1e1100 */
[----:B-1----:R-:W3:Y:S04]  /*0d40*/  LDG.E.U8 R22, desc[UR8][R2.64+0x2b] ;  /* 0x00002b0802167981 */ /* 0x002ee8000c1e1100 */
[----:B----4-:R-:W-:Y:S04]  /*0d50*/  STS.U8 [UR4+0x20], R10 ;  /* 0x0000200aff007988 */ /* 0x010fe80008000004 */
[----:B------:R-:W0:Y:S04]  /*0d60*/  LDS.U8 R29, [UR4+0x20] ;  /* 0x00002004ff1d7984 */ /* 0x000e280008000000 */
[----:B------:R1:W-:Y:S04]  /*0d70*/  STS.U8 [UR4+0x21], R15 ;  /* 0x0000210fff007988 */ /* 0x0003e80008000004 */
[----:B------:R-:W4:Y:S04]  /*0d80*/  LDS.U8 R10, [UR4+0x21] ;  /* 0x00002104ff0a7984 */ /* 0x000f280008000000 */
[----:B-1----:R-:W3:Y:S04]  /*0d90*/  LDG.E.U8 R15, desc[UR8][R4.64+0x2a] ;  /* 0x00002a08040f7981 */ /* 0x002ee8000c1e1100 */
[----:B-----5:R1:W-:Y:S04]  /*0da0*/  STS.U8 [UR4+0x23], R13 ;  /* 0x0000230dff007988 */ /* 0x0203e80008000004 */
[----:B-1----:R-:W5:Y:S01]  /*0db0*/  LDG.E.U8 R13, desc[UR8][R2.64+0x29] ;  /* 0x00002908020d7981 */ /* 0x002f62000c1e1100 */
[----:B0-----:R-:W-:-:S03]  /*0dc0*/  ISETP.NE.OR P0, PT, R29, R12, P0 ;  /* 0x0000000c1d00720c */ /* 0x001fc60000705670 */
[----:B------:R-:W5:Y:S04]  /*0dd0*/  LDG.E.U8 R12, desc[UR8][R4.64+0x28] ;  /* 0x00002808040c7981 */ /* 0x000f68000c1e1100 */
[----:B------:R-:W3:Y:S01]  /*0de0*/  LDS.U8 R29, [UR4+0x23] ;  /* 0x00002304ff1d7984 */ /* 0x000ee20008000000 */
[----:B----4-:R-:W-:-:S03]  /*0df0*/  ISETP.NE.OR P0, PT, R10, R19, P0 ;  /* 0x000000130a00720c */ /* 0x010fc60000705670 */
[----:B------:R-:W0:Y:S04]  /*0e00*/  LDS.U8 R10, [UR4+0x24] ;  /* 0x00002404ff0a7984 */ /* 0x000e280008000000 */
[----:B--2---:R1:W-:Y:S04]  /*0e10*/  STS.U8 [UR4+0x25], R8 ;  /* 0x00002508ff007988 */ /* 0x0043e80008000004 */
[----:B------:R-:W2:Y:S01]  /*0e20*/  LDS.U8 R19, [UR4+0x25] ;  /* 0x00002504ff137984 */ /* 0x000ea20008000000 */
[----:B------:R-:W-:-:S03]  /*0e30*/  ISETP.NE.OR P0, PT, R27, R16, P0 ;  /* 0x000000101b00720c */ /* 0x000fc60000705670 */
[----:B------:R-:W4:Y:S04]  /*0e40*/  LDG.E.U8 R16, desc[UR8][R4.64+0x2c] ;  /* 0x00002c0804107981 */ /* 0x000f28000c1e1100 */
[----:B------:R1:W-:Y:S04]  /*0e50*/  STS.U8 [UR4+0x26], R21 ;  /* 0x00002615ff007988 */ /* 0x0003e80008000004 */
[----:B------:R-:W2:Y:S04]  /*0e60*/  LDS.U8 R27, [UR4+0x26] ;  /* 0x00002604ff1b7984 */ /* 0x000ea80008000000 */
[----:B-1----:R-:W4:Y:S04]  /*0e70*/  LDG.E.U8 R8, desc[UR8][R4.64+0x2d] ;  /* 0x00002d0804087981 */ /* 0x002f28000c1e1100 */
[----:B------:R1:W-:Y:S04]  /*0e80*/  STS.U8 [UR4+0x27], R20 ;  /* 0x00002714ff007988 */ /* 0x0003e80008000004 */
[----:B------:R-:W4:Y:S01]  /*0e90*/  LDG.E.U8 R21, desc[UR8][R4.64+0x2f] ;  /* 0x00002f0804157981 */ /* 0x000f22000c1e1100 */
[----:B---3--:R-:W-:-:S03]  /*0ea0*/  ISETP.NE.OR P0, PT, R29, R17, P0 ;  /* 0x000000111d00720c */ /* 0x008fc60000705670 */
[----:B-1----:R-:W3:Y:S04]  /*0eb0*/  LDG.E.U8 R20, desc[UR8][R4.64+0x30] ;  /* 0x0000300804147981 */ /* 0x002ee8000c1e1100 */
[----:B------:R-:W3:Y:S01]  /*0ec0*/  LDG.E.U8 R17, desc[UR8][R2.64+0x2a] ;  /* 0x00002a0802117981 */ /* 0x000ee2000c1e1100 */
[----:B0-----:R-:W-:-:S03]  /*0ed0*/  ISETP.NE.OR P0, PT, R10, R23, P0 ;  /* 0x000000170a00720c */ /* 0x001fc60000705670 */
[----:B------:R-:W0:Y:S04]  /*0ee0*/  LDS.U8 R29, [UR4+0x27] ;  /* 0x00002704ff1d7984 */ /* 0x000e280008000000 */
[----:B------:R-:W3:Y:S01]  /*0ef0*/  LDG.E.U8 R10, desc[UR8][R4.64+0x2e] ;  /* 0x00002e08040a7981 */ /* 0x000ee2000c1e1100 */
[----:B--2---:R-:W-:-:S03]  /*0f00*/  ISETP.NE.OR P0, PT, R19, R26, P0 ;  /* 0x0000001a1300720c */ /* 0x004fc60000705670 */
[----:B------:R-:W2:Y:S04]  /*0f10*/  LDG.E.U8 R19, desc[UR8][R2.64+0x2c] ;  /* 0x00002c0802137981 */ /* 0x000ea8000c1e1100 */
[----:B------:R-:W-:Y:S04]  /*0f20*/  STS.U8 [UR4+0x28], R25 ;  /* 0x00002819ff007988 */ /* 0x000fe80008000004 */
[----:B------:R-:W1:Y:S04]  /*0f30*/  LDS.U8 R26, [UR4+0x28] ;  /* 0x00002804ff1a7984 */ /* 0x000e680008000000 */
[----:B------:R-:W2:Y:S01]  /*0f40*/  LDG.E.U8 R23, desc[UR8][R2.64+0x2d] ;  /* 0x00002d0802177981 */ /* 0x000ea2000c1e1100 */
[----:B------:R-:W-:-:S03]  /*0f50*/  ISETP.NE.OR P0, PT, R27, R24, P0 ;  /* 0x000000181b00720c */ /* 0x000fc60000705670 */
[----:B------:R-:W2:Y:S01]  /*0f60*/  LDG.E.U8 R24, desc[UR8][R2.64+0x2e] ;  /* 0x00002e0802187981 */ /* 0x000ea2000c1e1100 */
[----:B0-----:R-:W-:-:S03]  /*0f70*/  ISETP.NE.OR P0, PT, R29, R14, P0 ;  /* 0x0000000e1d00720c */ /* 0x001fc60000705670 */
[----:B------:R-:W2:Y:S01]  /*0f80*/  LDG.E.U8 R14, desc[UR8][R2.64+0x2f] ;  /* 0x00002f08020e7981 */ /* 0x000ea2000c1e1100 */
[----:B-1----:R-:W-:-:S03]  /*0f90*/  ISETP.NE.OR P0, PT, R26, R11, P0 ;  /* 0x0000000b1a00720c */ /* 0x002fc60000705670 */
[----:B------:R-:W2:Y:S04]  /*0fa0*/  LDG.E.U8 R26, desc[UR8][R2.64+0x30] ;  /* 0x00003008021a7981 */ /* 0x000ea8000c1e1100 */
[----:B------:R-:W2:Y:S04]  /*0fb0*/  LDG.E.U8 R11, desc[UR8][R2.64+0x31] ;  /* 0x00003108020b7981 */ /* 0x000ea8000c1e1100 */
[----:B------:R-:W-:Y:S04]  /*0fc0*/  STS.U8 [UR4+0x2a], R28 ;  /* 0x00002a1cff007988 */ /* 0x000fe80008000004 */
[----:B------:R-:W-:Y:S04]  /*0fd0*/  LDS.U8 R28, [UR4+0x2a] ;  /* 0x00002a04ff1c7984 */ /* 0x000fe80008000000 */
[----:B------:R0:W-:Y:S04]  /*0fe0*/  STS.U8 [UR4+0x2c], R18 ;  /* 0x00002c12ff007988 */ /* 0x0001e80008000004 */
[----:B------:R-:W-:Y:S04]  /*0ff0*/  LDS.U8 R27, [UR4+0x2c] ;  /* 0x00002c04ff1b7984 */ /* 0x000fe80008000000 */
[----:B0-----:R-:W2:Y:S04]  /*1000*/  LDG.E.U8 R18, desc[UR8][R4.64+0x34] ;  /* 0x0000340804127981 */ /* 0x001ea8000c1e1100 */
[----:B------:R0:W-:Y:S04]  /*1010*/  STS.U8 [UR4+0x2b], R15 ;  /* 0x00002b0fff007988 */ /* 0x0001e80008000004 */
[----:B------:R-:W-:Y:S04]  /*1020*/  LDS.U8 R25, [UR4+0x2b] ;  /* 0x00002b04ff197984 */ /* 0x000fe80008000000 */
[----:B0-----:R-:W2:Y:S04]  /*1030*/  LDG.E.U8 R15, desc[UR8][R4.64+0x33] ;  /* 0x00003308040f7981 */ /* 0x001ea8000c1e1100 */
[----:B-----5:R-:W-:Y:S04]  /*1040*/  STS.U8 [UR4+0x29], R12 ;  /* 0x0000290cff007988 */ /* 0x020fe80008000004 */
[----:B------:R-:W0:Y:S04]  /*1050*/  LDS.U8 R12, [UR4+0x29] ;  /* 0x00002904ff0c7984 */ /* 0x000e280008000000 */
[----:B----4-:R1:W-:Y:S04]  /*1060*/  STS.U8 [UR4+0x2d], R16 ;  /* 0x00002d10ff007988 */ /* 0x0103e80008000004 */
[----:B------:R-:W4:Y:S04]  /*1070*/  LDS.U8 R29, [UR4+0x2d] ;  /* 0x00002d04ff1d7984 */ /* 0x000f280008000000 */
[----:B-1----:R-:W5:Y:S04]  /*1080*/  LDG.E.U8 R16, desc[UR8][R4.64+0x35] ;  /* 0x0000350804107981 */ /* 0x002f68000c1e1100 */
[----:B------:R1:W-:Y:S01]  /*1090*/  STS.U8 [UR4+0x2e], R8 ;  /* 0x00002e08ff007988 */ /* 0x0003e20008000004 */
[----:B0-----:R-:W-:-:S03]  /*10a0*/  ISETP.NE.OR P0, PT, R12, R13, P0 ;  /* 0x0000000d0c00720c */ /* 0x001fc60000705670 */
[----:B-1----:R-:W5:Y:S04]  /*10b0*/  LDG.E.U8 R8, desc[UR8][R4.64+0x37] ;  /* 0x0000370804087981 */ /* 0x002f68000c1e1100 */
[----:B------:R-:W5:Y:S01]  /*10c0*/  LDG.E.U8 R13, desc[UR8][R4.64+0x31] ;  /* 0x00003108040d7981 */ /* 0x000f62000c1e1100 */
[----:B---3--:R-:W-:-:S03]  /*10d0*/  ISETP.NE.OR P0, PT, R28, R17, P0 ;  /* 0x000000111c00720c */ /* 0x008fc60000705670 */
[----:B------:R-:W3:Y:S04]  /*10e0*/  LDG.E.U8 R12, desc[UR8][R4.64+0x32] ;  /* 0x00003208040c7981 */ /* 0x000ee8000c1e1100 */
[----:B------:R-:W0:Y:S01]  /*10f0*/  LDS.U8 R17, [UR4+0x2e] ;  /* 0x00002e04ff117984 */ /* 0x000e220008000000 */
[----:B------:R-:W-:-:S03]  /*1100*/  ISETP.NE.OR P0, PT, R25, R22, P0 ;  /* 0x000000161900720c */ /* 0x000fc60000705670 */
[----:B------:R1:W-:Y:S04]  /*1110*/  STS.U8 [UR4+0x2f], R10 ;  /* 0x00002f0aff007988 */ /* 0x0003e80008000004 */
[----:B------:R-:W0:Y:S01]  /*1120*/  LDS.U8 R25, [UR4+0x2f] ;  /* 0x00002f04ff197984 */ /* 0x000e220008000000 */
[----:B--2---:R-:W-:-:S03]  /*1130*/  ISETP.NE.OR P0, PT, R27, R19, P0 ;  /* 0x000000131b00720c */ /* 0x004fc60000705670 */
[----:B------:R-:W2:Y:S04]  /*1140*/  LDG.E.U8 R19, desc[UR8][R4.64+0x36] ;  /* 0x0000360804137981 */ /* 0x000ea8000c1e1100 */
[----:B------:R0:W-:Y:S04]  /*1150*/  STS.U8 [UR4+0x30], R21 ;  /* 0x00003015ff007988 */ /* 0x0001e80008000004 */
[----:B------:R-:W0:Y:S01]  /*1160*/  LDS.U8 R27, [UR4+0x30] ;  /* 0x00003004ff1b7984 */ /* 0x000e220008000000 */
[----:B----4-:R-:W-:-:S03]  /*1170*/  ISETP.NE.OR P0, PT, R29, R23, P0 ;  /* 0x000000171d00720c */ /* 0x010fc60000705670 */
[----:B------:R-:W4:Y:S04]  /*1180*/  LDG.E.U8 R22, desc[UR8][R4.64+0x38] ;  /* 0x0000380804167981 */ /* 0x000f28000c1e1100 */
[----:B------:R0:W-:Y:S04]  /*1190*/  STS.U8 [UR4+0x31], R20 ;  /* 0x00003114ff007988 */ /* 0x0001e80008000004 */
[----:B------:R-:W4:Y:S04]  /*11a0*/  LDG.E.U8 R23, desc[UR8][R4.64+0x39] ;  /* 0x0000390804177981 */ /* 0x000f28000c1e1100 */
[----:B------:R-:W0:Y:S04]  /*11b0*/  LDS.U8 R28, [UR4+0x31] ;  /* 0x00003104ff1c7984 */ /* 0x000e280008000000 */
[----:B-1----:R-:W4:Y:S01]  /*11c0*/  LDG.E.U8 R10, desc[UR8][R2.64+0x32] ;  /* 0x00003208020a7981 */ /* 0x002f22000c1e1100 */
[----:B0-----:R-:W-:-:S03]  /*11d0*/  ISETP.NE.OR P0, PT, R17, R24, P0 ;  /* 0x000000181100720c */ /* 0x001fc60000705670 */
[----:B------:R-:W4:Y:S04]  /*11e0*/  LDG.E.U8 R17, desc[UR8][R2.64+0x33] ;  /* 0x0000330802117981 */ /* 0x000f28000c1e1100 */
[----:B------:R-:W4:Y:S01]  /*11f0*/  LDG.E.U8 R21, desc[UR8][R2.64+0x34] ;  /* 0x0000340802157981 */ /* 0x000f22000c1e1100 */
[----:B------:R-:W-:-:S03]  /*1200*/  ISETP.NE.OR P0, PT, R25, R14, P0 ;  /* 0x0000000e1900720c */ /* 0x000fc60000705670 */
[----:B------:R-:W4:Y:S04]  /*1210*/  LDG.E.U8 R24, desc[UR8][R2.64+0x35] ;  /* 0x0000350802187981 */ /* 0x000f28000c1e1100 */
[----:B------:R-:W4:Y:S04]  /*1220*/  LDG.E.U8 R14, desc[UR8][R2.64+0x36] ;  /* 0x00003608020e7981 */ /* 0x000f28000c1e1100 */
[----:B------:R-:W4:Y:S01]  /*1230*/  LDG.E.U8 R25, desc[UR8][R2.64+0x37] ;  /* 0x0000370802197981 */ /* 0x000f22000c1e1100 */
[----:B------:R-:W-:-:S03]  /*1240*/  ISETP.NE.OR P0, PT, R27, R26, P0 ;  /* 0x0000001a1b00720c */ /* 0x000fc60000705670 */
[----:B------:R-:W4:Y:S04]  /*1250*/  LDG.E.U8 R20, desc[UR8][R2.64+0x38] ;  /* 0x0000380802147981 */ /* 0x000f28000c1e1100 */
[----:B------:R-:W4:Y:S04]  /*1260*/  LDG.E.U8 R26, desc[UR8][R2.64+0x39] ;  /* 0x00003908021a7981 */ /* 0x000f28000c1e1100 */
[----:B------:R0:W4:Y:S01]  /*1270*/  LDG.E.U8 R4, desc[UR8][R4.64+0x3a] ;  /* 0x00003a0804047981 */ /* 0x000122000c1e1100 */
[----:B------:R-:W-:-:S03]  /*1280*/  ISETP.NE.OR P0, PT, R28, R11, P0 ;  /* 0x0000000b1c00720c */ /* 0x000fc60000705670 */
[----:B------:R-:W4:Y:S04]  /*1290*/  LDG.E.U8 R27, desc[UR8][R2.64+0x3b] ;  /* 0x00003b08021b7981 */ /* 0x000f28000c1e1100 */
[----:B------:R-:W4:Y:S04]  /*12a0*/  LDG.E.U8 R11, desc[UR8][R2.64+0x3a] ;  /* 0x00003a08020b7981 */ /* 0x000f28000c1e1100 */
[----:B------:R-:W-:Y:S04]  /*12b0*/  STS.U8 [UR4+0x35], R18 ;  /* 0x00003512ff007988 */ /* 0x000fe80008000004 */
[----:B0-----:R-:W-:Y:S04]  /*12c0*/  LDS.U8 R5, [UR4+0x35] ;  /* 0x00003504ff057984 */ /* 0x001fe80008000000 */
[----:B------:R-:W-:Y:S04]  /*12d0*/  STS.U8 [UR4+0x34], R15 ;  /* 0x0000340fff007988 */ /* 0x000fe80008000004 */
[----:B-----5:R-:W-:Y:S04]  /*12e0*/  STS.U8 [UR4+0x36], R16 ;  /* 0x00003610ff007988 */ /* 0x020fe80008000004 */
[----:B------:R-:W-:Y:S04]  /*12f0*/  STS.U8 [UR4+0x32], R13 ;  /* 0x0000320dff007988 */ /* 0x000fe80008000004 */
[----:B------:R-:W0:Y:S04]  /*1300*/  LDS.U8 R29, [UR4+0x32] ;  /* 0x00003204ff1d7984 */ /* 0x000e280008000000 */
[----:B---3--:R-:W-:Y:S04]  /*1310*/  STS.U8 [UR4+0x33], R12 ;  /* 0x0000330cff007988 */ /* 0x008fe80008000004 */
[----:B------:R-:W1:Y:S04]  /*1320*/  LDS.U8 R28, [UR4+0x33] ;  /* 0x00003304ff1c7984 */ /* 0x000e680008000000 */
[----:B------:R-:W3:Y:S04]  /*1330*/  LDS.U8 R12, [UR4+0x34] ;  /* 0x00003404ff0c7984 */ /* 0x000ee80008000000 */
[----:B------:R-:W5:Y:S04]  /*1340*/  LDS.U8 R13, [UR4+0x36] ;  /* 0x00003604ff0d7984 */ /* 0x000f680008000000 */
[----:B--2---:R-:W-:Y:S04]  /*1350*/  STS.U8 [UR4+0x37], R19 ;  /* 0x00003713ff007988 */ /* 0x004fe80008000004 */
[----:B------:R-:W-:Y:S04]  /*1360*/  STS.U8 [UR4+0x38], R8 ;  /* 0x00003808ff007988 */ /* 0x000fe80008000004 */
[----:B------:R-:W2:Y:S04]  /*1370*/  LDS.U8 R8, [UR4+0x37] ;  /* 0x00003704ff087984 */ /* 0x000ea80008000000 */
[----:B------:R-:W2:Y:S04]  /*1380*/  LDS.U8 R15, [UR4+0x38] ;  /* 0x00003804ff0f7984 */ /* 0x000ea80008000000 */
[----:B----4-:R-:W-:Y:S04]  /*1390*/  STS.U8 [UR4+0x39], R22 ;  /* 0x00003916ff007988 */ /* 0x010fe80008000004 */
[----:B------:R-:W4:Y:S04]  /*13a0*/  LDS.U8 R18, [UR4+0x39] ;  /* 0x00003904ff127984 */ /* 0x000f280008000000 */
[----:B------:R-:W-:Y:S04]  /*13b0*/  STS.U8 [UR4+0x3a], R23 ;  /* 0x00003a17ff007988 */ /* 0x000fe80008000004 */
[----:B------:R-:W4:Y:S01]  /*13c0*/  LDS.U8 R16, [UR4+0x3a] ;  /* 0x00003a04ff107984 */ /* 0x000f220008000000 */
[----:B0-----:R-:W-:-:S04]  /*13d0*/  ISETP.NE.OR P0, PT, R29, R10, P0 ;  /* 0x0000000a1d00720c */ /* 0x001fc80000705670 */
[----:B-1----:R-:W-:-:S04]  /*13e0*/  ISETP.NE.OR P0, PT, R28, R17, P0 ;  /* 0x000000111c00720c */ /* 0x002fc80000705670 */
[----:B---3--:R-:W-:-:S04]  /*13f0*/  ISETP.NE.OR P0, PT, R12, R21, P0 ;  /* 0x000000150c00720c */ /* 0x008fc80000705670 */
[----:B------:R-:W-:-:S04]  /*1400*/  ISETP.NE.OR P0, PT, R5, R24, P0 ;  /* 0x000000180500720c */ /* 0x000fc80000705670 */
[----:B-----5:R-:W-:-:S04]  /*1410*/  ISETP.NE.OR P0, PT, R13, R14, P0 ;  /* 0x0000000e0d00720c */ /* 0x020fc80000705670 */
[----:B--2---:R-:W-:-:S04]  /*1420*/  ISETP.NE.OR P0, PT, R8, R25, P0 ;  /* 0x000000190800720c */ /* 0x004fc80000705670 */
[----:B------:R-:W-:-:S04]  /*1430*/  ISETP.NE.OR P0, PT, R15, R20, P0 ;  /* 0x000000140f00720c */ /* 0x000fc80000705670 */
[----:B----4-:R-:W-:-:S04]  /*1440*/  ISETP.NE.OR P0, PT, R18, R26, P0 ;  /* 0x0000001a1200720c */ /* 0x010fc80000705670 */
[----:B------:R-:W-:-:S04]  /*1450*/  ISETP.NE.OR P0, PT, R16, R11, P0 ;  /* 0x0000000b1000720c */ /* 0x000fc80000705670 */
[----:B------:R-:W-:-:S13]  /*1460*/  ISETP.NE.OR P0, PT, R4, R27, P0 ;  /* 0x0000001b0400720c */ /* 0x000fda0000705670 */
[----:B------:R-:W0:Y:S01]  /*1470*/  @!P0 LDC.64 R12, c[0x0][0x390] ;  /* 0x0000e400ff0c8b82 */ /* 0x000e220000000a00 */
[----:B------:R-:W-:Y:S02]  /*1480*/  @!P0 IMAD R11, R7, R9, R0 ;  /* 0x00000009070b8224 */ /* 0x000fe400078e0200 */
[----:B------:R-:W-:Y:S02]  /*1490*/  IMAD.MOV.U32 R5, RZ, RZ, 0x1 ;  /* 0x00000001ff057424 */ /* 0x000fe400078e00ff */
[----:B------:R-:W-:Y:S01]  /*14a0*/  VIADD R9, R9, 0x1 ;  /* 0x0000000109097836 */ /* 0x000fe20000000000 */
[----:B0-----:R-:W-:-:S05]  /*14b0*/  @!P0 IADD3 R10, P1, PT, R11, R12, RZ ;  /* 0x0000000c0b0a8210 */ /* 0x001fca0007f3e0ff */
[----:B------:R-:W-:-:S05]  /*14c0*/  @!P0 IMAD.X R11, RZ, RZ, R13, P1 ;  /* 0x000000ffff0b8224 */ /* 0x000fca00008e060d */
[----:B------:R0:W-:Y:S01]  /*14d0*/  @!P0 STG.E.U8 desc[UR8][R10.64], R5 ;  /* 0x000000050a008986 */ /* 0x0001e2000c101108 */
[----:B------:R-:W-:-:S03]  /*14e0*/  ISETP.GE.AND P0, PT, R9, R6, PT ;  /* 0x000000060900720c */ /* 0x000fc60003f06270 */
[----:B------:R0:W-:Y:S10]  /*14f0*/  STS.U8 [UR4+0x3b], R4 ;  /* 0x00003b04ff007988 */ /* 0x0001f40008000004 */
[----:B0-----:R-:W-:Y:S05]  /*1500*/  @!P0 BRA `(.L_x_0) ;  /* 0xffffffec00188947 */ /* 0x001fea000383ffff */
[----:B------:R-:W-:Y:S05]  /*1510*/  EXIT ;  /* 0x000000000000794d */ /* 0x000fea0003800000 */
.L_x_1:
[----:B------:R-:W-:-:S00]  /*1520*/  BRA `(.L_x_1) ;  /* 0xfffffffc00fc7947 */ /* 0x000fc0000383ffff */
[----:B------:R-:W-:-:S00]  /*1530*/  NOP ;  /* 0x0000000000007918 */ /* 0x000fc00000000000 */
        /* <DEDUP_REMOVED lines=12> */
.L_x_2:


//--------------------- .nv.shared._Z8myKernelPbS_S_i --------------------------
	.section	.nv.shared._Z8myKernelPbS_S_i,"aw",@nobits
	.sectionflags	@""
.nv.shared._Z8myKernelPbS_S_i:
	.zero		1084


//--------------------- .nv.shared.reserved.0     --------------------------
	.section	.nv.shared.reserved.0,"aw",@nobits
	.weak		__nv_reservedSMEM_offset_0_alias
	.size		__nv_reservedSMEM_offset_0_alias, 0, 64
	.other		__nv_reservedSMEM_offset_0_alias,@"STO_CUDA_RESERVED_SHARED STV_DEFAULT"
__nv_reservedSMEM_offset_0_alias:
	.zero		0
	.zero		64


//--------------------- .nv.constant0._Z8myKernelPbS_S_i --------------------------
	.section	.nv.constant0._Z8myKernelPbS_S_i,"a",@progbits
	.sectionflags	@""
	.align	4
.nv.constant0._Z8myKernelPbS_S_i:
	.zero		924


//--------------------- SYMBOLS --------------------------

	.type		.nv.reservedSmem.offset0,@object
	.size		.nv.reservedSmem.offset0,0x4
	.type		.nv.reservedSmem.cap,@object
	.size		.nv.reservedSmem.cap,0x4
